	.headerflags	@"EF_CUDA_TEXMODE_UNIFIED EF_CUDA_64BIT_ADDRESS EF_CUDA_ACCELERATORS EF_CUDA_SM90 EF_CUDA_VIRTUAL_SM(EF_CUDA_SM90)"
	.elftype	@"ET_EXEC"


//--------------------- .nv.info                  --------------------------
	.section	.nv.info,"",@"SHT_CUDA_INFO"
	.align	4


	//----- nvinfo : EIATTR_REGCOUNT
	.align		4
        /*0000*/ 	.byte	0x04, 0x2f
        /*0002*/ 	.short	(.L_1 - .L_0)
	.align		4
.L_0:
        /*0004*/ 	.word	index@(triton_poi_fused_div_28)
        /*0008*/ 	.word	0x00000014


	//----- nvinfo : EIATTR_MIN_STACK_SIZE
	.align		4
.L_1:
        /*000c*/ 	.byte	0x04, 0x12
        /*000e*/ 	.short	(.L_3 - .L_2)
	.align		4
.L_2:
        /*0010*/ 	.word	index@(triton_poi_fused_div_28)
        /*0014*/ 	.word	0x00000000


	//----- nvinfo : EIATTR_FRAME_SIZE
	.align		4
.L_3:
        /*0018*/ 	.byte	0x04, 0x11
        /*001a*/ 	.short	(.L_5 - .L_4)
	.align		4
.L_4:
        /*001c*/ 	.word	index@(triton_poi_fused_div_28)
        /*0020*/ 	.word	0x00000000


	//----- nvinfo : EIATTR_MIN_STACK_SIZE
	.align		4
.L_5:
        /*0024*/ 	.byte	0x04, 0x12
        /*0026*/ 	.short	(.L_7 - .L_6)
	.align		4
.L_6:
        /*0028*/ 	.word	index@(triton_poi_fused_div_28)
        /*002c*/ 	.word	0x00000000
.L_7:


//--------------------- .nv.info.triton_poi_fused_div_28 --------------------------
	.section	.nv.info.triton_poi_fused_div_28,"",@"SHT_CUDA_INFO"
	.sectionflags	@""
	.align	4


	//----- nvinfo : EIATTR_CUDA_API_VERSION
	.align		4
        /*0000*/ 	.byte	0x04, 0x37
        /*0002*/ 	.short	(.L_9 - .L_8)
.L_8:
        /*0004*/ 	.word	0x0000007c


	//----- nvinfo : EIATTR_KPARAM_INFO
	.align		4
.L_9:
        /*0008*/ 	.byte	0x04, 0x17
        /*000a*/ 	.short	(.L_11 - .L_10)
.L_10:
        /*000c*/ 	.word	0x00000000
        /*0010*/ 	.short	0x0003
        /*0012*/ 	.short	0x0018
        /*0014*/ 	.byte	0x00, 0xf0, 0x11, 0x00


	//----- nvinfo : EIATTR_KPARAM_INFO
	.align		4
.L_11:
        /*0018*/ 	.byte	0x04, 0x17
        /*001a*/ 	.short	(.L_13 - .L_12)
.L_12:
        /*001c*/ 	.word	0x00000000
        /*0020*/ 	.short	0x0002
        /*0022*/ 	.short	0x0010
        /*0024*/ 	.byte	0x00, 0xf4, 0x21, 0x00


	//----- nvinfo : EIATTR_KPARAM_INFO
	.align		4
.L_13:
        /*0028*/ 	.byte	0x04, 0x17
        /*002a*/ 	.short	(.L_15 - .L_14)
.L_14:
        /*002c*/ 	.word	0x00000000
        /*0030*/ 	.short	0x0001
        /*0032*/ 	.short	0x0008
        /*0034*/ 	.byte	0x00, 0xf4, 0x21, 0x00


	//----- nvinfo : EIATTR_KPARAM_INFO
	.align		4
.L_15:
        /*0038*/ 	.byte	0x04, 0x17
        /*003a*/ 	.short	(.L_17 - .L_16)
.L_16:
        /*003c*/ 	.word	0x00000000
        /*0040*/ 	.short	0x0000
        /*0042*/ 	.short	0x0000
        /*0044*/ 	.byte	0x00, 0xf4, 0x21, 0x00


	//----- nvinfo : EIATTR_SPARSE_MMA_MASK
	.align		4
.L_17:
        /*0048*/ 	.byte	0x03, 0x50
        /*004a*/ 	.short	0x0000


	//----- nvinfo : EIATTR_MAXREG_COUNT
	.align		4
        /*004c*/ 	.byte	0x03, 0x1b
        /*004e*/ 	.short	0x00ff


	//----- nvinfo : EIATTR_EXIT_INSTR_OFFSETS
	.align		4
        /*0050*/ 	.byte	0x04, 0x1c
        /*0052*/ 	.short	(.L_19 - .L_18)


	//   ....[0]....
.L_18:
        /*0054*/ 	.word	0x000002e0


	//----- nvinfo : EIATTR_REQNTID
	.align		4
.L_19:
        /*0058*/ 	.byte	0x04, 0x10
        /*005a*/ 	.short	(.L_21 - .L_20)
.L_20:
        /*005c*/ 	.word	0x00000080
        /*0060*/ 	.word	0x00000001
        /*0064*/ 	.word	0x00000001


	//----- nvinfo : EIATTR_CBANK_PARAM_SIZE
	.align		4
.L_21:
        /*0068*/ 	.byte	0x03, 0x19
        /*006a*/ 	.short	0x001c


	//----- nvinfo : EIATTR_PARAM_CBANK
	.align		4
        /*006c*/ 	.byte	0x04, 0x0a
        /*006e*/ 	.short	(.L_23 - .L_22)
	.align		4
.L_22:
        /*0070*/ 	.word	index@(.nv.constant0.triton_poi_fused_div_28)
        /*0074*/ 	.short	0x0210
        /*0076*/ 	.short	0x001c


	//----- nvinfo : EIATTR_SW_WAR
	.align		4
.L_23:
        /*0078*/ 	.byte	0x04, 0x36
        /*007a*/ 	.short	(.L_25 - .L_24)
.L_24:
        /*007c*/ 	.word	0x00000008
.L_25:


//--------------------- .nv.callgraph             --------------------------
	.section	.nv.callgraph,"",@"SHT_CUDA_CALLGRAPH"
	.align	4
	.sectionentsize	8
	.align		4
        /*0000*/ 	.word	0x00000000
	.align		4
        /*0004*/ 	.word	0xffffffff
	.align		4
        /*0008*/ 	.word	0x00000000
	.align		4
        /*000c*/ 	.word	0xfffffffe
	.align		4
        /*0010*/ 	.word	0x00000000
	.align		4
        /*0014*/ 	.word	0xfffffffd
	.align		4
        /*0018*/ 	.word	0x00000000
	.align		4
        /*001c*/ 	.word	0xfffffffc


//--------------------- .text.triton_poi_fused_div_28 --------------------------
	.section	.text.triton_poi_fused_div_28,"ax",@progbits
	.align	128
        .global         triton_poi_fused_div_28
        .type           triton_poi_fused_div_28,@function
        .size           triton_poi_fused_div_28,(.L_x_1 - triton_poi_fused_div_28)
        .other          triton_poi_fused_div_28,@"STO_CUDA_ENTRY STV_DEFAULT"
triton_poi_fused_div_28:
.text.triton_poi_fused_div_28:
[----:B------:R-:W-:Y:S08]  /*0000*/  LDC R1, c[0x0][0x28] ;  /* 0x00000a00ff017b82 */ /* 0x000ff00000000800 */
[----:B------:R-:W1:Y:S01]  /*0010*/  LDC.64 R12, c[0x0][0x218] ;  /* 0x00008600ff0c7b82 */ /* 0x000e620000000a00 */
[----:B------:R-:W2:Y:S01]  /*0020*/  S2R R0, SR_TID.X ;  /* 0x0000000000007919 */ /* 0x000ea20000002100 */
[----:B------:R-:W-:Y:S01]  /*0030*/  ULDC.64 UR4, c[0x0][0x208] ;  /* 0x0000820000047ab9 */ /* 0x000fe20000000a00 */
[----:B------:R-:W3:Y:S05]  /*0040*/  S2R R17, SR_CTAID.X ;  /* 0x0000000000117919 */ /* 0x000eea0000002500 */
[----:B------:R-:W4:Y:S08]  /*0050*/  LDC.64 R2, c[0x0][0x210] ;  /* 0x00008400ff027b82 */ /* 0x000f300000000a00 */
[----:B------:R-:W5:Y:S01]  /*0060*/  LDC.64 R14, c[0x0][0x220] ;  /* 0x00008800ff0e7b82 */ /* 0x000f620000000a00 */
[----:B-1----:R5:W5:Y:S01]  /*0070*/  LDG.E R16, desc[UR4][R12.64] ;  /* 0x000000040c107981 */ /* 0x002b62000c1e1900 */
[----:B--2---:R-:W-:-:S04]  /*0080*/  SHF.L.U32 R0, R0, 0x2, RZ ;  /* 0x0000000200007819 */ /* 0x004fc800000006ff */
[----:B------:R-:W-:-:S04]  /*0090*/  LOP3.LUT R0, R0, 0x1fc, RZ, 0xc0, !PT ;  /* 0x000001fc00007812 */ /* 0x000fc800078ec0ff */
[----:B---3--:R-:W-:-:S05]  /*00a0*/  LEA R17, R17, R0, 0xa ;  /* 0x0000000011117211 */ /* 0x008fca00078e50ff */
[----:B----4-:R-:W-:-:S05]  /*00b0*/  IMAD.WIDE R2, R17, 0x4, R2 ;  /* 0x0000000411027825 */ /* 0x010fca00078e0202 */
[----:B------:R-:W2:Y:S04]  /*00c0*/  LDG.E.128 R4, desc[UR4][R2.64] ;  /* 0x0000000402047981 */ /* 0x000ea8000c1e1d00 */
[----:B------:R-:W3:Y:S01]  /*00d0*/  LDG.E.128 R8, desc[UR4][R2.64+0x800] ;  /* 0x0008000402087981 */ /* 0x000ee2000c1e1d00 */
[----:B-----5:R-:W-:Y:S01]  /*00e0*/  IMAD.WIDE R12, R17, 0x4, R14 ;  /* 0x00000004110c7825 */ /* 0x020fe200078e020e */
[C---:B------:R-:W-:Y:S02]  /*00f0*/  FSETP.GT.AND P0, PT, |R16|.reuse, 8.50705917302346158658e+37, PT ;  /* 0x7e8000001000780b */ /* 0x040fe40003f04200 */
[----:B------:R-:W-:-:S11]  /*0100*/  FSETP.GEU.AND P1, PT, |R16|, 1.175494350822287508e-38, PT ;  /* 0x008000001000780b */ /* 0x000fd60003f2e200 */
[----:B------:R-:W-:-:S04]  /*0110*/  @P0 FMUL R16, R16, 0.25 ;  /* 0x3e80000010100820 */ /* 0x000fc80000400000 */
[----:B------:R-:W-:-:S06]  /*0120*/  @!P1 FMUL R16, R16, 16777216 ;  /* 0x4b80000010109820 */ /* 0x000fcc0000400000 */
[----:B------:R-:W1:Y:S01]  /*0130*/  MUFU.RCP R16, R16 ;  /* 0x0000001000107308 */ /* 0x000e620000001000 */
[----:B--2---:R-:W-:Y:S01]  /*0140*/  @P0 FMUL R4, R4, 0.25 ;  /* 0x3e80000004040820 */ /* 0x004fe20000400000 */
[----:B------:R-:W-:Y:S01]  /*0150*/  @P0 FMUL R5, R5, 0.25 ;  /* 0x3e80000005050820 */ /* 0x000fe20000400000 */
[----:B------:R-:W-:Y:S01]  /*0160*/  @P0 FMUL R6, R6, 0.25 ;  /* 0x3e80000006060820 */ /* 0x000fe20000400000 */
[----:B------:R-:W-:Y:S01]  /*0170*/  @P0 FMUL R7, R7, 0.25 ;  /* 0x3e80000007070820 */ /* 0x000fe20000400000 */
[----:B---3--:R-:W-:Y:S01]  /*0180*/  @P0 FMUL R8, R8, 0.25 ;  /* 0x3e80000008080820 */ /* 0x008fe20000400000 */
[----:B------:R-:W-:Y:S01]  /*0190*/  @P0 FMUL R9, R9, 0.25 ;  /* 0x3e80000009090820 */ /* 0x000fe20000400000 */
[----:B------:R-:W-:Y:S01]  /*01a0*/  @P0 FMUL R10, R10, 0.25 ;  /* 0x3e8000000a0a0820 */ /* 0x000fe20000400000 */
[----:B------:R-:W-:Y:S01]  /*01b0*/  @P0 FMUL R11, R11, 0.25 ;  /* 0x3e8000000b0b0820 */ /* 0x000fe20000400000 */
[----:B------:R-:W-:Y:S01]  /*01c0*/  @!P1 FMUL R4, R4, 16777216 ;  /* 0x4b80000004049820 */ /* 0x000fe20000400000 */
[----:B------:R-:W-:Y:S01]  /*01d0*/  @!P1 FMUL R5, R5, 16777216 ;  /* 0x4b80000005059820 */ /* 0x000fe20000400000 */
[----:B------:R-:W-:Y:S01]  /*01e0*/  @!P1 FMUL R6, R6, 16777216 ;  /* 0x4b80000006069820 */ /* 0x000fe20000400000 */
[----:B------:R-:W-:Y:S01]  /*01f0*/  @!P1 FMUL R7, R7, 16777216 ;  /* 0x4b80000007079820 */ /* 0x000fe20000400000 */
[----:B------:R-:W-:Y:S01]  /*0200*/  @!P1 FMUL R8, R8, 16777216 ;  /* 0x4b80000008089820 */ /* 0x000fe20000400000 */
[----:B------:R-:W-:Y:S01]  /*0210*/  @!P1 FMUL R9, R9, 16777216 ;  /* 0x4b80000009099820 */ /* 0x000fe20000400000 */
[----:B------:R-:W-:Y:S01]  /*0220*/  @!P1 FMUL R10, R10, 16777216 ;  /* 0x4b8000000a0a9820 */ /* 0x000fe20000400000 */
[----:B------:R-:W-:Y:S01]  /*0230*/  @!P1 FMUL R11, R11, 16777216 ;  /* 0x4b8000000b0b9820 */ /* 0x000fe20000400000 */
[C---:B-1----:R-:W-:Y:S01]  /*0240*/  FMUL R4, R16.reuse, R4 ;  /* 0x0000000410047220 */ /* 0x042fe20000400000 */
[C---:B------:R-:W-:Y:S01]  /*0250*/  FMUL R5, R16.reuse, R5 ;  /* 0x0000000510057220 */ /* 0x040fe20000400000 */
[C---:B------:R-:W-:Y:S01]  /*0260*/  FMUL R6, R16.reuse, R6 ;  /* 0x0000000610067220 */ /* 0x040fe20000400000 */
[C---:B------:R-:W-:Y:S01]  /*0270*/  FMUL R7, R16.reuse, R7 ;  /* 0x0000000710077220 */ /* 0x040fe20000400000 */
[C---:B------:R-:W-:Y:S01]  /*0280*/  FMUL R8, R16.reuse, R8 ;  /* 0x0000000810087220 */ /* 0x040fe20000400000 */
[C---:B------:R-:W-:Y:S01]  /*0290*/  FMUL R9, R16.reuse, R9 ;  /* 0x0000000910097220 */ /* 0x040fe20000400000 */
[C---:B------:R-:W-:Y:S01]  /*02a0*/  FMUL R10, R16.reuse, R10 ;  /* 0x0000000a100a7220 */ /* 0x040fe20000400000 */
[----:B------:R-:W-:Y:S01]  /*02b0*/  FMUL R11, R16, R11 ;  /* 0x0000000b100b7220 */ /* 0x000fe20000400000 */
[----:B------:R-:W-:Y:S04]  /*02c0*/  STG.E.128 desc[UR4][R12.64], R4 ;  /* 0x000000040c007986 */ /* 0x000fe8000c101d04 */
[----:B------:R-:W-:Y:S01]  /*02d0*/  STG.E.128 desc[UR4][R12.64+0x800], R8 ;  /* 0x000800080c007986 */ /* 0x000fe2000c101d04 */
[----:B------:R-:W-:Y:S05]  /*02e0*/  EXIT ;  /* 0x000000000000794d */ /* 0x000fea0003800000 */
.L_x_0:
[----:B------:R-:W-:-:S00]  /*02f0*/  BRA `(.L_x_0) ;  /* 0xfffffffc00fc7947 */ /* 0x000fc0000383ffff */
[----:B------:R-:W-:-:S00]  /*0300*/  NOP ;  /* 0x0000000000007918 */ /* 0x000fc00000000000 */
[----:B------:R-:W-:-:S00]  /*0310*/  NOP ;  /* 0x0000000000007918 */ /* 0x000fc00000000000 */
[----:B------:R-:W-:-:S00]  /*0320*/  NOP ;  /* 0x0000000000007918 */ /* 0x000fc00000000000 */
[----:B------:R-:W-:-:S00]  /*0330*/  NOP ;  /* 0x0000000000007918 */ /* 0x000fc00000000000 */
[----:B------:R-:W-:-:S00]  /*0340*/  NOP ;  /* 0x0000000000007918 */ /* 0x000fc00000000000 */
[----:B------:R-:W-:-:S00]  /*0350*/  NOP ;  /* 0x0000000000007918 */ /* 0x000fc00000000000 */
[----:B------:R-:W-:-:S00]  /*0360*/  NOP ;  /* 0x0000000000007918 */ /* 0x000fc00000000000 */
[----:B------:R-:W-:-:S00]  /*0370*/  NOP ;  /* 0x0000000000007918 */ /* 0x000fc00000000000 */
.L_x_1:


//--------------------- .nv.constant0.triton_poi_fused_div_28 --------------------------
	.section	.nv.constant0.triton_poi_fused_div_28,"a",@progbits
	.sectionflags	@""
	.align	4
.nv.constant0.triton_poi_fused_div_28:
	.zero		556
